//
// Generated by NVIDIA NVVM Compiler
//
// Compiler Build ID: CL-36424714
// Cuda compilation tools, release 13.0, V13.0.88
// Based on NVVM 20.0.0
//

.version 9.0
.target sm_100
.address_size 64

	// .globl	_Z13myGpuFunctioniiPi

.visible .entry _Z13myGpuFunctioniiPi(
	.param .u32 _Z13myGpuFunctioniiPi_param_0,
	.param .u32 _Z13myGpuFunctioniiPi_param_1,
	.param .u64 .ptr .align 1 _Z13myGpuFunctioniiPi_param_2
)
{
	.reg .b32 	%r<4>;
	.reg .b64 	%rd<3>;

	ld.param.u32 	%r1, [_Z13myGpuFunctioniiPi_param_0];
	ld.param.u32 	%r2, [_Z13myGpuFunctioniiPi_param_1];
	ld.param.u64 	%rd1, [_Z13myGpuFunctioniiPi_param_2];
	cvta.to.global.u64 	%rd2, %rd1;
	add.s32 	%r3, %r2, %r1;
	st.global.u32 	[%rd2], %r3;
	ret;

}


// ===== COMPILED SASS (sm_100) =====

	.target	sm_100

	.elftype	@"ET_EXEC"


//--------------------- .note.nv.tkinfo           --------------------------
	.section	.note.nv.tkinfo,"",@"SHT_NOTE"
	.sectionflags	@"SHF_NOTE_NV_TKINFO"
	.tkinfo
        /*0018*/ 	.word	0x00000002
        /*0030*/ 	.string	""
        /*0030*/ 	.string	"ptxas"
        /*0030*/ 	.string	"Cuda compilation tools, release 13.0, V13.0.88"
        /*0030*/ 	.string	"Build cuda_13.0.r13.0/compiler.36424714_0"
        /*0030*/ 	.string	"-arch sm_100 -m 64 "



//--------------------- .note.nv.cuinfo           --------------------------
	.section	.note.nv.cuinfo,"",@"SHT_NOTE"
	.sectionflags	@"SHF_NOTE_NV_CUINFO"
        /*0018*/ 	.short	0x0002
        /*001a*/ 	.short	0x0064
        /*001c*/ 	.short	0x0082
	.zero		2


//--------------------- .nv.info                  --------------------------
	.section	.nv.info,"",@"SHT_CUDA_INFO"
	.align	4


	//----- nvinfo : EIATTR_REGCOUNT
	.align		4
        /*0000*/ 	.byte	0x04, 0x2f
        /*0002*/ 	.short	(.L_1 - .L_0)
	.align		4
.L_0:
        /*0004*/ 	.word	index@(_Z13myGpuFunctioniiPi)
        /*0008*/ 	.word	0x00000008


	//----- nvinfo : EIATTR_FRAME_SIZE
	.align		4
.L_1:
        /*000c*/ 	.byte	0x04, 0x11
        /*000e*/ 	.short	(.L_3 - .L_2)
	.align		4
.L_2:
        /*0010*/ 	.word	index@(_Z13myGpuFunctioniiPi)
        /*0014*/ 	.word	0x00000000


	//----- nvinfo : EIATTR_MIN_STACK_SIZE
	.align		4
.L_3:
        /*0018*/ 	.byte	0x04, 0x12
        /*001a*/ 	.short	(.L_5 - .L_4)
	.align		4
.L_4:
        /*001c*/ 	.word	index@(_Z13myGpuFunctioniiPi)
        /*0020*/ 	.word	0x00000000
.L_5:


//--------------------- .nv.compat                --------------------------
	.section	.nv.compat,"",@"SHT_CUDA_COMPAT_INFO"
	.align	4
        /*0000*/ 	.byte	0x02, 0x09, 0x00, 0x00, 0x02, 0x02, 0x01, 0x00, 0x02, 0x05, 0x05, 0x00, 0x03, 0x07, 0x01, 0x01
        /*0010*/ 	.byte	0x02, 0x03, 0x00, 0x00, 0x02, 0x06, 0x01, 0x00, 0x04, 0x0b, 0x08, 0x00, 0x09, 0x00, 0x00, 0x00
        /*0020*/ 	.byte	0x00, 0x00, 0x00, 0x00


//--------------------- .nv.info._Z13myGpuFunctioniiPi --------------------------
	.section	.nv.info._Z13myGpuFunctioniiPi,"",@"SHT_CUDA_INFO"
	.sectionflags	@""
	.align	4


	//----- nvinfo : EIATTR_CUDA_API_VERSION
	.align		4
        /*0000*/ 	.byte	0x04, 0x37
        /*0002*/ 	.short	(.L_7 - .L_6)
.L_6:
        /*0004*/ 	.word	0x00000082


	//----- nvinfo : EIATTR_KPARAM_INFO
	.align		4
.L_7:
        /*0008*/ 	.byte	0x04, 0x17
        /*000a*/ 	.short	(.L_9 - .L_8)
.L_8:
        /*000c*/ 	.word	0x00000000
        /*0010*/ 	.short	0x0002
        /*0012*/ 	.short	0x0008
        /*0014*/ 	.byte	0x00, 0xf5, 0x21, 0x00


	//----- nvinfo : EIATTR_KPARAM_INFO
	.align		4
.L_9:
        /*0018*/ 	.byte	0x04, 0x17
        /*001a*/ 	.short	(.L_11 - .L_10)
.L_10:
        /*001c*/ 	.word	0x00000000
        /*0020*/ 	.short	0x0001
        /*0022*/ 	.short	0x0004
        /*0024*/ 	.byte	0x00, 0xf0, 0x11, 0x00


	//----- nvinfo : EIATTR_KPARAM_INFO
	.align		4
.L_11:
        /*0028*/ 	.byte	0x04, 0x17
        /*002a*/ 	.short	(.L_13 - .L_12)
.L_12:
        /*002c*/ 	.word	0x00000000
        /*0030*/ 	.short	0x0000
        /*0032*/ 	.short	0x0000
        /*0034*/ 	.byte	0x00, 0xf0, 0x11, 0x00


	//----- nvinfo : EIATTR_SPARSE_MMA_MASK
	.align		4
.L_13:
        /*0038*/ 	.byte	0x03, 0x50
        /*003a*/ 	.short	0x0000


	//----- nvinfo : EIATTR_MAXREG_COUNT
	.align		4
        /*003c*/ 	.byte	0x03, 0x1b
        /*003e*/ 	.short	0x00ff


	//----- nvinfo : EIATTR_MERCURY_ISA_VERSION
	.align		4
        /*0040*/ 	.byte	0x03, 0x5f
        /*0042*/ 	.short	0x0101


	//----- nvinfo : EIATTR_VRC_CTA_INIT_COUNT
	.align		4
        /*0044*/ 	.byte	0x02, 0x4a
	.zero		1
	.zero		1


	//----- nvinfo : EIATTR_EXIT_INSTR_OFFSETS
	.align		4
        /*0048*/ 	.byte	0x04, 0x1c
        /*004a*/ 	.short	(.L_15 - .L_14)


	//   ....[0]....
.L_14:
        /*004c*/ 	.word	0x00000060


	//----- nvinfo : EIATTR_CBANK_PARAM_SIZE
	.align		4
.L_15:
        /*0050*/ 	.byte	0x03, 0x19
        /*0052*/ 	.short	0x0010


	//----- nvinfo : EIATTR_PARAM_CBANK
	.align		4
        /*0054*/ 	.byte	0x04, 0x0a
        /*0056*/ 	.short	(.L_17 - .L_16)
	.align		4
.L_16:
        /*0058*/ 	.word	index@(.nv.constant0._Z13myGpuFunctioniiPi)
        /*005c*/ 	.short	0x0380
        /*005e*/ 	.short	0x0010


	//----- nvinfo : EIATTR_SW_WAR
	.align		4
.L_17:
        /*0060*/ 	.byte	0x04, 0x36
        /*0062*/ 	.short	(.L_19 - .L_18)
.L_18:
        /*0064*/ 	.word	0x00000008
.L_19:


//--------------------- .nv.callgraph             --------------------------
	.section	.nv.callgraph,"",@"SHT_CUDA_CALLGRAPH"
	.align	4
	.sectionentsize	8
	.align		4
        /*0000*/ 	.word	0x00000000
	.align		4
        /*0004*/ 	.word	0xffffffff
	.align		4
        /*0008*/ 	.word	0x00000000
	.align		4
        /*000c*/ 	.word	0xfffffffe
	.align		4
        /*0010*/ 	.word	0x00000000
	.align		4
        /*0014*/ 	.word	0xfffffffd
	.align		4
        /*0018*/ 	.word	0x00000000
	.align		4
        /*001c*/ 	.word	0xfffffffc


//--------------------- .text._Z13myGpuFunctioniiPi --------------------------
	.section	.text._Z13myGpuFunctioniiPi,"ax",@progbits
	.align	128
        .global         _Z13myGpuFunctioniiPi
        .type           _Z13myGpuFunctioniiPi,@function
        .size           _Z13myGpuFunctioniiPi,(.L_x_1 - _Z13myGpuFunctioniiPi)
        .other          _Z13myGpuFunctioniiPi,@"STO_CUDA_ENTRY STV_DEFAULT"
_Z13myGpuFunctioniiPi:
.text._Z13myGpuFunctioniiPi:
[----:B------:R-:W-:Y:S08]  /*0000*/  LDC R1, c[0x0][0x37c] ;  /* 0x0000df00ff017b82 */ /* 0x000ff00000000800 */
[----:B------:R-:W0:Y:S01]  /*0010*/  LDC.64 R4, c[0x0][0x380] ;  /* 0x0000e000ff047b82 */ /* 0x000e220000000a00 */
[----:B------:R-:W1:Y:S07]  /*0020*/  LDCU.64 UR4, c[0x0][0x358] ;  /* 0x00006b00ff0477ac */ /* 0x000e6e0008000a00 */
[----:B------:R-:W1:Y:S01]  /*0030*/  LDC.64 R2, c[0x0][0x388] ;  /* 0x0000e200ff027b82 */ /* 0x000e620000000a00 */
[----:B0-----:R-:W-:-:S05]  /*0040*/  IADD3 R5, PT, PT, R5, R4, RZ ;  /* 0x0000000405057210 */ /* 0x001fca0007ffe0ff */
[----:B-1----:R-:W-:Y:S01]  /*0050*/  STG.E desc[UR4][R2.64], R5 ;  /* 0x0000000502007986 */ /* 0x002fe2000c101904 */
[----:B------:R-:W-:Y:S05]  /*0060*/  EXIT ;  /* 0x000000000000794d */ /* 0x000fea0003800000 */
.L_x_0:
[----:B------:R-:W-:-:S00]  /*0070*/  BRA `(.L_x_0) ;  /* 0xfffffffc00fc7947 */ /* 0x000fc0000383ffff */
[----:B------:R-:W-:-:S00]  /*0080*/  NOP ;  /* 0x0000000000007918 */ /* 0x000fc00000000000 */
[----:B------:R-:W-:-:S00]  /*0090*/  NOP ;  /* 0x0000000000007918 */ /* 0x000fc00000000000 */
[----:B------:R-:W-:-:S00]  /*00a0*/  NOP ;  /* 0x0000000000007918 */ /* 0x000fc00000000000 */
[----:B------:R-:W-:-:S00]  /*00b0*/  NOP ;  /* 0x0000000000007918 */ /* 0x000fc00000000000 */
[----:B------:R-:W-:-:S00]  /*00c0*/  NOP ;  /* 0x0000000000007918 */ /* 0x000fc00000000000 */
[----:B------:R-:W-:-:S00]  /*00d0*/  NOP ;  /* 0x0000000000007918 */ /* 0x000fc00000000000 */
[----:B------:R-:W-:-:S00]  /*00e0*/  NOP ;  /* 0x0000000000007918 */ /* 0x000fc00000000000 */
[----:B------:R-:W-:-:S00]  /*00f0*/  NOP ;  /* 0x0000000000007918 */ /* 0x000fc00000000000 */
.L_x_1:


//--------------------- .nv.shared.reserved.0     --------------------------
	.section	.nv.shared.reserved.0,"aw",@nobits
	.weak		__nv_reservedSMEM_offset_0_alias
	.size		__nv_reservedSMEM_offset_0_alias, 0, 64
	.other		__nv_reservedSMEM_offset_0_alias,@"STO_CUDA_RESERVED_SHARED STV_DEFAULT"
__nv_reservedSMEM_offset_0_alias:
	.zero		0
	.zero		64


//--------------------- .nv.constant0._Z13myGpuFunctioniiPi --------------------------
	.section	.nv.constant0._Z13myGpuFunctioniiPi,"a",@progbits
	.sectionflags	@""
	.align	4
.nv.constant0._Z13myGpuFunctioniiPi:
	.zero		912


//--------------------- SYMBOLS --------------------------

	.type		.nv.reservedSmem.offset0,@object
	.size		.nv.reservedSmem.offset0,0x4
